//
// Generated by NVIDIA NVVM Compiler
//
// Compiler Build ID: CL-36424714
// Cuda compilation tools, release 13.0, V13.0.88
// Based on NVVM 20.0.0
//

.version 9.0
.target sm_100
.address_size 64

	// .globl	backwardExponentiationKernel

.visible .entry backwardExponentiationKernel(
	.param .u64 .ptr .align 1 backwardExponentiationKernel_param_0,
	.param .u64 .ptr .align 1 backwardExponentiationKernel_param_1,
	.param .u64 .ptr .align 1 backwardExponentiationKernel_param_2
)
{
	.reg .b32 	%r<5>;
	.reg .b64 	%rd<11>;
	.reg .b64 	%fd<4>;

	ld.param.u64 	%rd1, [backwardExponentiationKernel_param_0];
	ld.param.u64 	%rd2, [backwardExponentiationKernel_param_1];
	ld.param.u64 	%rd3, [backwardExponentiationKernel_param_2];
	cvta.to.global.u64 	%rd4, %rd3;
	cvta.to.global.u64 	%rd5, %rd1;
	cvta.to.global.u64 	%rd6, %rd2;
	mov.u32 	%r1, %ntid.x;
	mov.u32 	%r2, %ctaid.x;
	mov.u32 	%r3, %tid.x;
	mad.lo.s32 	%r4, %r1, %r2, %r3;
	mul.wide.s32 	%rd7, %r4, 8;
	add.s64 	%rd8, %rd6, %rd7;
	ld.global.f64 	%fd1, [%rd8];
	add.s64 	%rd9, %rd5, %rd7;
	ld.global.f64 	%fd2, [%rd9];
	mul.f64 	%fd3, %fd1, %fd2;
	add.s64 	%rd10, %rd4, %rd7;
	st.global.f64 	[%rd10], %fd3;
	ret;

}


// ===== COMPILED SASS (sm_100) =====

	.target	sm_100

	.elftype	@"ET_EXEC"


//--------------------- .note.nv.tkinfo           --------------------------
	.section	.note.nv.tkinfo,"",@"SHT_NOTE"
	.sectionflags	@"SHF_NOTE_NV_TKINFO"
	.tkinfo
        /*0018*/ 	.word	0x00000002
        /*0030*/ 	.string	""
        /*0030*/ 	.string	"ptxas"
        /*0030*/ 	.string	"Cuda compilation tools, release 13.0, V13.0.88"
        /*0030*/ 	.string	"Build cuda_13.0.r13.0/compiler.36424714_0"
        /*0030*/ 	.string	"-arch sm_100 -m 64 "



//--------------------- .note.nv.cuinfo           --------------------------
	.section	.note.nv.cuinfo,"",@"SHT_NOTE"
	.sectionflags	@"SHF_NOTE_NV_CUINFO"
        /*0018*/ 	.short	0x0002
        /*001a*/ 	.short	0x0064
        /*001c*/ 	.short	0x0082
	.zero		2


//--------------------- .nv.info                  --------------------------
	.section	.nv.info,"",@"SHT_CUDA_INFO"
	.align	4


	//----- nvinfo : EIATTR_REGCOUNT
	.align		4
        /*0000*/ 	.byte	0x04, 0x2f
        /*0002*/ 	.short	(.L_1 - .L_0)
	.align		4
.L_0:
        /*0004*/ 	.word	index@(backwardExponentiationKernel)
        /*0008*/ 	.word	0x0000000e


	//----- nvinfo : EIATTR_FRAME_SIZE
	.align		4
.L_1:
        /*000c*/ 	.byte	0x04, 0x11
        /*000e*/ 	.short	(.L_3 - .L_2)
	.align		4
.L_2:
        /*0010*/ 	.word	index@(backwardExponentiationKernel)
        /*0014*/ 	.word	0x00000000


	//----- nvinfo : EIATTR_MIN_STACK_SIZE
	.align		4
.L_3:
        /*0018*/ 	.byte	0x04, 0x12
        /*001a*/ 	.short	(.L_5 - .L_4)
	.align		4
.L_4:
        /*001c*/ 	.word	index@(backwardExponentiationKernel)
        /*0020*/ 	.word	0x00000000
.L_5:


//--------------------- .nv.compat                --------------------------
	.section	.nv.compat,"",@"SHT_CUDA_COMPAT_INFO"
	.align	4
        /*0000*/ 	.byte	0x02, 0x09, 0x00, 0x00, 0x02, 0x02, 0x01, 0x00, 0x02, 0x05, 0x05, 0x00, 0x03, 0x07, 0x01, 0x01
        /*0010*/ 	.byte	0x02, 0x03, 0x00, 0x00, 0x02, 0x06, 0x01, 0x00, 0x04, 0x0b, 0x08, 0x00, 0x01, 0x00, 0x00, 0x00
        /*0020*/ 	.byte	0x00, 0x00, 0x00, 0x00


//--------------------- .nv.info.backwardExponentiationKernel --------------------------
	.section	.nv.info.backwardExponentiationKernel,"",@"SHT_CUDA_INFO"
	.sectionflags	@""
	.align	4


	//----- nvinfo : EIATTR_CUDA_API_VERSION
	.align		4
        /*0000*/ 	.byte	0x04, 0x37
        /*0002*/ 	.short	(.L_7 - .L_6)
.L_6:
        /*0004*/ 	.word	0x00000082


	//----- nvinfo : EIATTR_KPARAM_INFO
	.align		4
.L_7:
        /*0008*/ 	.byte	0x04, 0x17
        /*000a*/ 	.short	(.L_9 - .L_8)
.L_8:
        /*000c*/ 	.word	0x00000000
        /*0010*/ 	.short	0x0002
        /*0012*/ 	.short	0x0010
        /*0014*/ 	.byte	0x00, 0xf5, 0x21, 0x00


	//----- nvinfo : EIATTR_KPARAM_INFO
	.align		4
.L_9:
        /*0018*/ 	.byte	0x04, 0x17
        /*001a*/ 	.short	(.L_11 - .L_10)
.L_10:
        /*001c*/ 	.word	0x00000000
        /*0020*/ 	.short	0x0001
        /*0022*/ 	.short	0x0008
        /*0024*/ 	.byte	0x00, 0xf5, 0x21, 0x00


	//----- nvinfo : EIATTR_KPARAM_INFO
	.align		4
.L_11:
        /*0028*/ 	.byte	0x04, 0x17
        /*002a*/ 	.short	(.L_13 - .L_12)
.L_12:
        /*002c*/ 	.word	0x00000000
        /*0030*/ 	.short	0x0000
        /*0032*/ 	.short	0x0000
        /*0034*/ 	.byte	0x00, 0xf5, 0x21, 0x00


	//----- nvinfo : EIATTR_SPARSE_MMA_MASK
	.align		4
.L_13:
        /*0038*/ 	.byte	0x03, 0x50
        /*003a*/ 	.short	0x0000


	//----- nvinfo : EIATTR_MAXREG_COUNT
	.align		4
        /*003c*/ 	.byte	0x03, 0x1b
        /*003e*/ 	.short	0x00ff


	//----- nvinfo : EIATTR_MERCURY_ISA_VERSION
	.align		4
        /*0040*/ 	.byte	0x03, 0x5f
        /*0042*/ 	.short	0x0101


	//----- nvinfo : EIATTR_VRC_CTA_INIT_COUNT
	.align		4
        /*0044*/ 	.byte	0x02, 0x4a
	.zero		1
	.zero		1


	//----- nvinfo : EIATTR_EXIT_INSTR_OFFSETS
	.align		4
        /*0048*/ 	.byte	0x04, 0x1c
        /*004a*/ 	.short	(.L_15 - .L_14)


	//   ....[0]....
.L_14:
        /*004c*/ 	.word	0x00000100


	//----- nvinfo : EIATTR_CBANK_PARAM_SIZE
	.align		4
.L_15:
        /*0050*/ 	.byte	0x03, 0x19
        /*0052*/ 	.short	0x0018


	//----- nvinfo : EIATTR_PARAM_CBANK
	.align		4
        /*0054*/ 	.byte	0x04, 0x0a
        /*0056*/ 	.short	(.L_17 - .L_16)
	.align		4
.L_16:
        /*0058*/ 	.word	index@(.nv.constant0.backwardExponentiationKernel)
        /*005c*/ 	.short	0x0380
        /*005e*/ 	.short	0x0018


	//----- nvinfo : EIATTR_SW_WAR
	.align		4
.L_17:
        /*0060*/ 	.byte	0x04, 0x36
        /*0062*/ 	.short	(.L_19 - .L_18)
.L_18:
        /*0064*/ 	.word	0x00000008
.L_19:


//--------------------- .nv.callgraph             --------------------------
	.section	.nv.callgraph,"",@"SHT_CUDA_CALLGRAPH"
	.align	4
	.sectionentsize	8
	.align		4
        /*0000*/ 	.word	0x00000000
	.align		4
        /*0004*/ 	.word	0xffffffff
	.align		4
        /*0008*/ 	.word	0x00000000
	.align		4
        /*000c*/ 	.word	0xfffffffe
	.align		4
        /*0010*/ 	.word	0x00000000
	.align		4
        /*0014*/ 	.word	0xfffffffd
	.align		4
        /*0018*/ 	.word	0x00000000
	.align		4
        /*001c*/ 	.word	0xfffffffc


//--------------------- .text.backwardExponentiationKernel --------------------------
	.section	.text.backwardExponentiationKernel,"ax",@progbits
	.align	128
        .global         backwardExponentiationKernel
        .type           backwardExponentiationKernel,@function
        .size           backwardExponentiationKernel,(.L_x_1 - backwardExponentiationKernel)
        .other          backwardExponentiationKernel,@"STO_CUDA_ENTRY STV_DEFAULT"
backwardExponentiationKernel:
.text.backwardExponentiationKernel:
[----:B------:R-:W-:Y:S01]  /*0000*/  LDC R1, c[0x0][0x37c] ;  /* 0x0000df00ff017b82 */ /* 0x000fe20000000800 */
[----:B------:R-:W0:Y:S07]  /*0010*/  S2R R11, SR_CTAID.X ;  /* 0x00000000000b7919 */ /* 0x000e2e0000002500 */
[----:B------:R-:W1:Y:S01]  /*0020*/  LDC.64 R2, c[0x0][0x388] ;  /* 0x0000e200ff027b82 */ /* 0x000e620000000a00 */
[----:B------:R-:W0:Y:S01]  /*0030*/  LDCU UR6, c[0x0][0x360] ;  /* 0x00006c00ff0677ac */ /* 0x000e220008000800 */
[----:B------:R-:W0:Y:S01]  /*0040*/  S2R R0, SR_TID.X ;  /* 0x0000000000007919 */ /* 0x000e220000002100 */
[----:B------:R-:W2:Y:S05]  /*0050*/  LDCU.64 UR4, c[0x0][0x358] ;  /* 0x00006b00ff0477ac */ /* 0x000eaa0008000a00 */
[----:B------:R-:W3:Y:S08]  /*0060*/  LDC.64 R4, c[0x0][0x380] ;  /* 0x0000e000ff047b82 */ /* 0x000ef00000000a00 */
[----:B------:R-:W4:Y:S01]  /*0070*/  LDC.64 R8, c[0x0][0x390] ;  /* 0x0000e400ff087b82 */ /* 0x000f220000000a00 */
[----:B0-----:R-:W-:-:S04]  /*0080*/  IMAD R11, R11, UR6, R0 ;  /* 0x000000060b0b7c24 */ /* 0x001fc8000f8e0200 */
[----:B-1----:R-:W-:-:S04]  /*0090*/  IMAD.WIDE R2, R11, 0x8, R2 ;  /* 0x000000080b027825 */ /* 0x002fc800078e0202 */
[C---:B---3--:R-:W-:Y:S02]  /*00a0*/  IMAD.WIDE R4, R11.reuse, 0x8, R4 ;  /* 0x000000080b047825 */ /* 0x048fe400078e0204 */
[----:B--2---:R-:W2:Y:S04]  /*00b0*/  LDG.E.64 R2, desc[UR4][R2.64] ;  /* 0x0000000402027981 */ /* 0x004ea8000c1e1b00 */
[----:B------:R-:W2:Y:S01]  /*00c0*/  LDG.E.64 R4, desc[UR4][R4.64] ;  /* 0x0000000404047981 */ /* 0x000ea2000c1e1b00 */
[----:B----4-:R-:W-:Y:S01]  /*00d0*/  IMAD.WIDE R8, R11, 0x8, R8 ;  /* 0x000000080b087825 */ /* 0x010fe200078e0208 */
[----:B--2---:R-:W-:-:S07]  /*00e0*/  DMUL R6, R2, R4 ;  /* 0x0000000402067228 */ /* 0x004fce0000000000 */
[----:B------:R-:W-:Y:S01]  /*00f0*/  STG.E.64 desc[UR4][R8.64], R6 ;  /* 0x0000000608007986 */ /* 0x000fe2000c101b04 */
[----:B------:R-:W-:Y:S05]  /*0100*/  EXIT ;  /* 0x000000000000794d */ /* 0x000fea0003800000 */
.L_x_0:
[----:B------:R-:W-:-:S00]  /*0110*/  BRA `(.L_x_0) ;  /* 0xfffffffc00fc7947 */ /* 0x000fc0000383ffff */
[----:B------:R-:W-:-:S00]  /*0120*/  NOP ;  /* 0x0000000000007918 */ /* 0x000fc00000000000 */
        /* <DEDUP_REMOVED lines=13> */
.L_x_1:


//--------------------- .nv.shared.reserved.0     --------------------------
	.section	.nv.shared.reserved.0,"aw",@nobits
	.weak		__nv_reservedSMEM_offset_0_alias
	.size		__nv_reservedSMEM_offset_0_alias, 0, 64
	.other		__nv_reservedSMEM_offset_0_alias,@"STO_CUDA_RESERVED_SHARED STV_DEFAULT"
__nv_reservedSMEM_offset_0_alias:
	.zero		0
	.zero		64


//--------------------- .nv.constant0.backwardExponentiationKernel --------------------------
	.section	.nv.constant0.backwardExponentiationKernel,"a",@progbits
	.sectionflags	@""
	.align	4
.nv.constant0.backwardExponentiationKernel:
	.zero		920


//--------------------- SYMBOLS --------------------------

	.type		.nv.reservedSmem.offset0,@object
	.size		.nv.reservedSmem.offset0,0x4
